//
// Generated by NVIDIA NVVM Compiler
//
// Compiler Build ID: CL-36424714
// Cuda compilation tools, release 13.0, V13.0.88
// Based on NVVM 20.0.0
//

.version 9.0
.target sm_100
.address_size 64

	// .globl	_Z9rand_initP17curandStateXORWOW
.global .align 4 .b8 precalc_xorwow_matrix[102400];
.global .align 4 .b8 precalc_xorwow_offset_matrix[102400];
.global .align 4 .b8 mrg32k3aM1[2304];
.global .align 4 .b8 mrg32k3aM2[2304];
.global .align 4 .b8 mrg32k3aM1SubSeq[2016];
.global .align 4 .b8 mrg32k3aM2SubSeq[2016];
.global .align 4 .b8 mrg32k3aM1Seq[2304];
.global .align 4 .b8 mrg32k3aM2Seq[2304];
.const .align 8 .b8 __cr_lgamma_table[72];

.visible .entry _Z9rand_initP17curandStateXORWOW(
	.param .u64 .ptr .align 1 _Z9rand_initP17curandStateXORWOW_param_0
)
{
	.reg .pred 	%p<2>;
	.reg .b32 	%r<11>;
	.reg .b64 	%rd<4>;

	ld.param.u64 	%rd1, [_Z9rand_initP17curandStateXORWOW_param_0];
	mov.u32 	%r1, %tid.x;
	mov.u32 	%r2, %ctaid.x;
	or.b32  	%r3, %r1, %r2;
	setp.ne.s32 	%p1, %r3, 0;
	@%p1 bra 	$L__BB0_2;
	cvta.to.global.u64 	%rd2, %rd1;
	mov.b32 	%r4, 1478573778;
	mov.b32 	%r5, 716983765;
	st.global.v2.u32 	[%rd2], {%r5, %r4};
	mov.b32 	%r6, -123459836;
	mov.b32 	%r7, 1163863128;
	st.global.v2.u32 	[%rd2+8], {%r7, %r6};
	mov.b32 	%r8, 1360900310;
	mov.b32 	%r9, -589760388;
	st.global.v2.u32 	[%rd2+16], {%r9, %r8};
	mov.b32 	%r10, 0;
	st.global.v2.u32 	[%rd2+24], {%r10, %r10};
	st.global.u32 	[%rd2+32], %r10;
	mov.b64 	%rd3, 0;
	st.global.u64 	[%rd2+40], %rd3;
$L__BB0_2:
	ret;

}


// ===== COMPILED SASS (sm_100) =====

	.target	sm_100

	.elftype	@"ET_EXEC"


//--------------------- .note.nv.tkinfo           --------------------------
	.section	.note.nv.tkinfo,"",@"SHT_NOTE"
	.sectionflags	@"SHF_NOTE_NV_TKINFO"
	.tkinfo
        /*0018*/ 	.word	0x00000002
        /*0030*/ 	.string	""
        /*0030*/ 	.string	"ptxas"
        /*0030*/ 	.string	"Cuda compilation tools, release 13.0, V13.0.88"
        /*0030*/ 	.string	"Build cuda_13.0.r13.0/compiler.36424714_0"
        /*0030*/ 	.string	"-arch sm_100 -m 64 "



//--------------------- .note.nv.cuinfo           --------------------------
	.section	.note.nv.cuinfo,"",@"SHT_NOTE"
	.sectionflags	@"SHF_NOTE_NV_CUINFO"
        /*0018*/ 	.short	0x0002
        /*001a*/ 	.short	0x0064
        /*001c*/ 	.short	0x0082
	.zero		2


//--------------------- .nv.info                  --------------------------
	.section	.nv.info,"",@"SHT_CUDA_INFO"
	.align	4


	//----- nvinfo : EIATTR_REGCOUNT
	.align		4
        /*0000*/ 	.byte	0x04, 0x2f
        /*0002*/ 	.short	(.L_10 - .L_9)
	.align		4
.L_9:
        /*0004*/ 	.word	index@(_Z9rand_initP17curandStateXORWOW)
        /*0008*/ 	.word	0x0000000c


	//----- nvinfo : EIATTR_FRAME_SIZE
	.align		4
.L_10:
        /*000c*/ 	.byte	0x04, 0x11
        /*000e*/ 	.short	(.L_12 - .L_11)
	.align		4
.L_11:
        /*0010*/ 	.word	index@(_Z9rand_initP17curandStateXORWOW)
        /*0014*/ 	.word	0x00000000


	//----- nvinfo : EIATTR_MIN_STACK_SIZE
	.align		4
.L_12:
        /*0018*/ 	.byte	0x04, 0x12
        /*001a*/ 	.short	(.L_14 - .L_13)
	.align		4
.L_13:
        /*001c*/ 	.word	index@(_Z9rand_initP17curandStateXORWOW)
        /*0020*/ 	.word	0x00000000
.L_14:


//--------------------- .nv.compat                --------------------------
	.section	.nv.compat,"",@"SHT_CUDA_COMPAT_INFO"
	.align	4
        /*0000*/ 	.byte	0x02, 0x09, 0x00, 0x00, 0x02, 0x02, 0x01, 0x00, 0x02, 0x05, 0x05, 0x00, 0x03, 0x07, 0x01, 0x01
        /*0010*/ 	.byte	0x02, 0x03, 0x00, 0x00, 0x02, 0x06, 0x01, 0x00, 0x04, 0x0b, 0x08, 0x00, 0x09, 0x00, 0x00, 0x00
        /*0020*/ 	.byte	0x00, 0x00, 0x00, 0x00


//--------------------- .nv.info._Z9rand_initP17curandStateXORWOW --------------------------
	.section	.nv.info._Z9rand_initP17curandStateXORWOW,"",@"SHT_CUDA_INFO"
	.sectionflags	@""
	.align	4


	//----- nvinfo : EIATTR_CUDA_API_VERSION
	.align		4
        /*0000*/ 	.byte	0x04, 0x37
        /*0002*/ 	.short	(.L_16 - .L_15)
.L_15:
        /*0004*/ 	.word	0x00000082


	//----- nvinfo : EIATTR_KPARAM_INFO
	.align		4
.L_16:
        /*0008*/ 	.byte	0x04, 0x17
        /*000a*/ 	.short	(.L_18 - .L_17)
.L_17:
        /*000c*/ 	.word	0x00000000
        /*0010*/ 	.short	0x0000
        /*0012*/ 	.short	0x0000
        /*0014*/ 	.byte	0x00, 0xf5, 0x21, 0x00


	//----- nvinfo : EIATTR_SPARSE_MMA_MASK
	.align		4
.L_18:
        /*0018*/ 	.byte	0x03, 0x50
        /*001a*/ 	.short	0x0000


	//----- nvinfo : EIATTR_MAXREG_COUNT
	.align		4
        /*001c*/ 	.byte	0x03, 0x1b
        /*001e*/ 	.short	0x00ff


	//----- nvinfo : EIATTR_MERCURY_ISA_VERSION
	.align		4
        /*0020*/ 	.byte	0x03, 0x5f
        /*0022*/ 	.short	0x0101


	//----- nvinfo : EIATTR_VRC_CTA_INIT_COUNT
	.align		4
        /*0024*/ 	.byte	0x02, 0x4a
	.zero		1
	.zero		1


	//----- nvinfo : EIATTR_EXIT_INSTR_OFFSETS
	.align		4
        /*0028*/ 	.byte	0x04, 0x1c
        /*002a*/ 	.short	(.L_20 - .L_19)


	//   ....[0]....
.L_19:
        /*002c*/ 	.word	0x00000040


	//   ....[1]....
        /*0030*/ 	.word	0x00000130


	//----- nvinfo : EIATTR_CBANK_PARAM_SIZE
	.align		4
.L_20:
        /*0034*/ 	.byte	0x03, 0x19
        /*0036*/ 	.short	0x0008


	//----- nvinfo : EIATTR_PARAM_CBANK
	.align		4
        /*0038*/ 	.byte	0x04, 0x0a
        /*003a*/ 	.short	(.L_22 - .L_21)
	.align		4
.L_21:
        /*003c*/ 	.word	index@(.nv.constant0._Z9rand_initP17curandStateXORWOW)
        /*0040*/ 	.short	0x0380
        /*0042*/ 	.short	0x0008


	//----- nvinfo : EIATTR_SW_WAR
	.align		4
.L_22:
        /*0044*/ 	.byte	0x04, 0x36
        /*0046*/ 	.short	(.L_24 - .L_23)
.L_23:
        /*0048*/ 	.word	0x00000008
.L_24:


//--------------------- .nv.callgraph             --------------------------
	.section	.nv.callgraph,"",@"SHT_CUDA_CALLGRAPH"
	.align	4
	.sectionentsize	8
	.align		4
        /*0000*/ 	.word	0x00000000
	.align		4
        /*0004*/ 	.word	0xffffffff
	.align		4
        /*0008*/ 	.word	0x00000000
	.align		4
        /*000c*/ 	.word	0xfffffffe
	.align		4
        /*0010*/ 	.word	0x00000000
	.align		4
        /*0014*/ 	.word	0xfffffffd
	.align		4
        /*0018*/ 	.word	0x00000000
	.align		4
        /*001c*/ 	.word	0xfffffffc


//--------------------- .nv.constant4             --------------------------
	.section	.nv.constant4,"a",@progbits
	.align	8
	.align		8
.nv.constant4:
        /*0000*/ 	.dword	precalc_xorwow_matrix
	.align		8
        /*0008*/ 	.dword	precalc_xorwow_offset_matrix
	.align		8
        /*0010*/ 	.dword	mrg32k3aM1
	.align		8
        /*0018*/ 	.dword	mrg32k3aM2
	.align		8
        /*0020*/ 	.dword	mrg32k3aM1SubSeq
	.align		8
        /*0028*/ 	.dword	mrg32k3aM2SubSeq
	.align		8
        /*0030*/ 	.dword	mrg32k3aM1Seq
	.align		8
        /*0038*/ 	.dword	mrg32k3aM2Seq


//--------------------- .nv.constant3             --------------------------
	.section	.nv.constant3,"a",@progbits
	.align	8
.nv.constant3:
	.type		__cr_lgamma_table,@object
	.size		__cr_lgamma_table,(.L_8 - __cr_lgamma_table)
__cr_lgamma_table:
        /*0000*/ 	.byte	0x00, 0x00, 0x00, 0x00, 0x00, 0x00, 0x00, 0x00, 0x00, 0x00, 0x00, 0x00, 0x00, 0x00, 0x00, 0x00
        /*0010*/ 	.byte	0xef, 0x39, 0xfa, 0xfe, 0x42, 0x2e, 0xe6, 0x3f, 0x02, 0x20, 0x2a, 0xfa, 0x0b, 0xab, 0xfc, 0x3f
        /*0020*/ 	.byte	0xf9, 0x2c, 0x92, 0x7c, 0xa7, 0x6c, 0x09, 0x40, 0xc9, 0x79, 0x44, 0x3c, 0x64, 0x26, 0x13, 0x40
        /*0030*/ 	.byte	0xca, 0x01, 0xcf, 0x3a, 0x27, 0x51, 0x1a, 0x40, 0x30, 0xcc, 0x2d, 0xf3, 0xe1, 0x0c, 0x21, 0x40
        /*0040*/ 	.byte	0x0d, 0xb7, 0xfc, 0x82, 0x8e, 0x35, 0x25, 0x40
.L_8:


//--------------------- .text._Z9rand_initP17curandStateXORWOW --------------------------
	.section	.text._Z9rand_initP17curandStateXORWOW,"ax",@progbits
	.align	128
        .global         _Z9rand_initP17curandStateXORWOW
        .type           _Z9rand_initP17curandStateXORWOW,@function
        .size           _Z9rand_initP17curandStateXORWOW,(.L_x_1 - _Z9rand_initP17curandStateXORWOW)
        .other          _Z9rand_initP17curandStateXORWOW,@"STO_CUDA_ENTRY STV_DEFAULT"
_Z9rand_initP17curandStateXORWOW:
.text._Z9rand_initP17curandStateXORWOW:
[----:B------:R-:W-:Y:S01]  /*0000*/  LDC R1, c[0x0][0x37c] ;  /* 0x0000df00ff017b82 */ /* 0x000fe20000000800 */
[----:B------:R-:W0:Y:S07]  /*0010*/  S2R R0, SR_TID.X ;  /* 0x0000000000007919 */ /* 0x000e2e0000002100 */
[----:B------:R-:W0:Y:S02]  /*0020*/  S2UR UR4, SR_CTAID.X ;  /* 0x00000000000479c3 */ /* 0x000e240000002500 */
[----:B0-----:R-:W-:-:S13]  /*0030*/  LOP3.LUT P0, RZ, R0, UR4, RZ, 0xfc, !PT ;  /* 0x0000000400ff7c12 */ /* 0x001fda000f80fcff */
[----:B------:R-:W-:Y:S05]  /*0040*/  @P0 EXIT ;  /* 0x000000000000094d */ /* 0x000fea0003800000 */
[----:B------:R-:W0:Y:S01]  /*0050*/  LDC.64 R2, c[0x0][0x380] ;  /* 0x0000e000ff027b82 */ /* 0x000e220000000a00 */
[----:B------:R-:W0:Y:S01]  /*0060*/  LDCU.64 UR4, c[0x0][0x358] ;  /* 0x00006b00ff0477ac */ /* 0x000e220008000a00 */
[----:B------:R-:W-:Y:S02]  /*0070*/  HFMA2 R6, -RZ, RZ, 5.37109375, 0.0169677734375 ;  /* 0x455f2458ff067431 */ /* 0x000fe400000001ff */
[----:B------:R-:W-:Y:S02]  /*0080*/  IMAD.MOV.U32 R4, RZ, RZ, 0x2abc4dd5 ;  /* 0x2abc4dd5ff047424 */ /* 0x000fe400078e00ff */
[----:B------:R-:W-:Y:S02]  /*0090*/  HFMA2 R9, -RZ, RZ, 40.90625, -0.151123046875 ;  /* 0x511db0d6ff097431 */ /* 0x000fe400000001ff */
[----:B------:R-:W-:Y:S01]  /*00a0*/  IMAD.MOV.U32 R5, RZ, RZ, 0x58213ed2 ;  /* 0x58213ed2ff057424 */ /* 0x000fe200078e00ff */
[----:B------:R-:W-:Y:S01]  /*00b0*/  MOV R8, 0xdcd8f87c ;  /* 0xdcd8f87c00087802 */ /* 0x000fe20000000f00 */
[----:B------:R-:W-:-:S03]  /*00c0*/  IMAD.MOV.U32 R7, RZ, RZ, -0x75bd8fc ;  /* 0xf8a42704ff077424 */ /* 0x000fc600078e00ff */
[----:B0-----:R-:W-:Y:S04]  /*00d0*/  STG.E.64 desc[UR4][R2.64], R4 ;  /* 0x0000000402007986 */ /* 0x001fe8000c101b04 */
[----:B------:R-:W-:Y:S04]  /*00e0*/  STG.E.64 desc[UR4][R2.64+0x8], R6 ;  /* 0x0000080602007986 */ /* 0x000fe8000c101b04 */
[----:B------:R-:W-:Y:S04]  /*00f0*/  STG.E.64 desc[UR4][R2.64+0x10], R8 ;  /* 0x0000100802007986 */ /* 0x000fe8000c101b04 */
[----:B------:R-:W-:Y:S04]  /*0100*/  STG.E.64 desc[UR4][R2.64+0x18], RZ ;  /* 0x000018ff02007986 */ /* 0x000fe8000c101b04 */
[----:B------:R-:W-:Y:S04]  /*0110*/  STG.E desc[UR4][R2.64+0x20], RZ ;  /* 0x000020ff02007986 */ /* 0x000fe8000c101904 */
[----:B------:R-:W-:Y:S01]  /*0120*/  STG.E.64 desc[UR4][R2.64+0x28], RZ ;  /* 0x000028ff02007986 */ /* 0x000fe2000c101b04 */
[----:B------:R-:W-:Y:S05]  /*0130*/  EXIT ;  /* 0x000000000000794d */ /* 0x000fea0003800000 */
.L_x_0:
[----:B------:R-:W-:-:S00]  /*0140*/  BRA `(.L_x_0) ;  /* 0xfffffffc00fc7947 */ /* 0x000fc0000383ffff */
[----:B------:R-:W-:-:S00]  /*0150*/  NOP ;  /* 0x0000000000007918 */ /* 0x000fc00000000000 */
        /* <DEDUP_REMOVED lines=10> */
.L_x_1:


//--------------------- .nv.global.init           --------------------------
	.section	.nv.global.init,"aw",@progbits
	.align	4
.nv.global.init:
	.type		mrg32k3aM1SubSeq,@object
	.size		mrg32k3aM1SubSeq,(mrg32k3aM2SubSeq - mrg32k3aM1SubSeq)
mrg32k3aM1SubSeq:
        /*0000*/ 	.byte	0x0b, 0xcc, 0xee, 0x04, 0x73, 0x29, 0x8b, 0x6f, 0xf6, 0x53, 0x03, 0xf6, 0x23, 0xf6, 0xea, 0xda
        /* <DEDUP_REMOVED lines=125> */
	.type		mrg32k3aM2SubSeq,@object
	.size		mrg32k3aM2SubSeq,(mrg32k3aM1 - mrg32k3aM2SubSeq)
mrg32k3aM2SubSeq:
        /* <DEDUP_REMOVED lines=126> */
	.type		mrg32k3aM1,@object
	.size		mrg32k3aM1,(mrg32k3aM1Seq - mrg32k3aM1)
mrg32k3aM1:
        /* <DEDUP_REMOVED lines=144> */
	.type		mrg32k3aM1Seq,@object
	.size		mrg32k3aM1Seq,(mrg32k3aM2 - mrg32k3aM1Seq)
mrg32k3aM1Seq:
        /* <DEDUP_REMOVED lines=144> */
	.type		mrg32k3aM2,@object
	.size		mrg32k3aM2,(mrg32k3aM2Seq - mrg32k3aM2)
mrg32k3aM2:
        /* <DEDUP_REMOVED lines=144> */
	.type		mrg32k3aM2Seq,@object
	.size		mrg32k3aM2Seq,(precalc_xorwow_matrix - mrg32k3aM2Seq)
mrg32k3aM2Seq:
        /* <DEDUP_REMOVED lines=144> */
	.type		precalc_xorwow_matrix,@object
	.size		precalc_xorwow_matrix,(precalc_xorwow_offset_matrix - precalc_xorwow_matrix)
precalc_xorwow_matrix:
        /* <DEDUP_REMOVED lines=6400> */
	.type		precalc_xorwow_offset_matrix,@object
	.size		precalc_xorwow_offset_matrix,(.L_1 - precalc_xorwow_offset_matrix)
precalc_xorwow_offset_matrix:
        /* <DEDUP_REMOVED lines=6400> */
.L_1:


//--------------------- .nv.shared.reserved.0     --------------------------
	.section	.nv.shared.reserved.0,"aw",@nobits
	.weak		__nv_reservedSMEM_offset_0_alias
	.size		__nv_reservedSMEM_offset_0_alias, 0, 64
	.other		__nv_reservedSMEM_offset_0_alias,@"STO_CUDA_RESERVED_SHARED STV_DEFAULT"
__nv_reservedSMEM_offset_0_alias:
	.zero		0
	.zero		64


//--------------------- .nv.constant0._Z9rand_initP17curandStateXORWOW --------------------------
	.section	.nv.constant0._Z9rand_initP17curandStateXORWOW,"a",@progbits
	.sectionflags	@""
	.align	4
.nv.constant0._Z9rand_initP17curandStateXORWOW:
	.zero		904


//--------------------- SYMBOLS --------------------------

	.type		.nv.reservedSmem.offset0,@object
	.size		.nv.reservedSmem.offset0,0x4
